	.headerflags	@"EF_CUDA_TEXMODE_UNIFIED EF_CUDA_64BIT_ADDRESS EF_CUDA_ACCELERATORS EF_CUDA_SM90 EF_CUDA_VIRTUAL_SM(EF_CUDA_SM90)"
	.elftype	@"ET_EXEC"


//--------------------- .nv.info                  --------------------------
	.section	.nv.info,"",@"SHT_CUDA_INFO"
	.align	4


	//----- nvinfo : EIATTR_REGCOUNT
	.align		4
        /*0000*/ 	.byte	0x04, 0x2f
        /*0002*/ 	.short	(.L_1 - .L_0)
	.align		4
.L_0:
        /*0004*/ 	.word	index@(triton_poi_fused_max_pool2d_with_indices_5)
        /*0008*/ 	.word	0x0000001d


	//----- nvinfo : EIATTR_MIN_STACK_SIZE
	.align		4
.L_1:
        /*000c*/ 	.byte	0x04, 0x12
        /*000e*/ 	.short	(.L_3 - .L_2)
	.align		4
.L_2:
        /*0010*/ 	.word	index@(triton_poi_fused_max_pool2d_with_indices_5)
        /*0014*/ 	.word	0x00000000


	//----- nvinfo : EIATTR_FRAME_SIZE
	.align		4
.L_3:
        /*0018*/ 	.byte	0x04, 0x11
        /*001a*/ 	.short	(.L_5 - .L_4)
	.align		4
.L_4:
        /*001c*/ 	.word	index@(triton_poi_fused_max_pool2d_with_indices_5)
        /*0020*/ 	.word	0x00000000


	//----- nvinfo : EIATTR_MIN_STACK_SIZE
	.align		4
.L_5:
        /*0024*/ 	.byte	0x04, 0x12
        /*0026*/ 	.short	(.L_7 - .L_6)
	.align		4
.L_6:
        /*0028*/ 	.word	index@(triton_poi_fused_max_pool2d_with_indices_5)
        /*002c*/ 	.word	0x00000000
.L_7:


//--------------------- .nv.info.triton_poi_fused_max_pool2d_with_indices_5 --------------------------
	.section	.nv.info.triton_poi_fused_max_pool2d_with_indices_5,"",@"SHT_CUDA_INFO"
	.sectionflags	@""
	.align	4


	//----- nvinfo : EIATTR_CUDA_API_VERSION
	.align		4
        /*0000*/ 	.byte	0x04, 0x37
        /*0002*/ 	.short	(.L_9 - .L_8)
.L_8:
        /*0004*/ 	.word	0x0000007c


	//----- nvinfo : EIATTR_KPARAM_INFO
	.align		4
.L_9:
        /*0008*/ 	.byte	0x04, 0x17
        /*000a*/ 	.short	(.L_11 - .L_10)
.L_10:
        /*000c*/ 	.word	0x00000000
        /*0010*/ 	.short	0x0003
        /*0012*/ 	.short	0x0018
        /*0014*/ 	.byte	0x00, 0xf0, 0x11, 0x00


	//----- nvinfo : EIATTR_KPARAM_INFO
	.align		4
.L_11:
        /*0018*/ 	.byte	0x04, 0x17
        /*001a*/ 	.short	(.L_13 - .L_12)
.L_12:
        /*001c*/ 	.word	0x00000000
        /*0020*/ 	.short	0x0002
        /*0022*/ 	.short	0x0010
        /*0024*/ 	.byte	0x00, 0xf4, 0x21, 0x00


	//----- nvinfo : EIATTR_KPARAM_INFO
	.align		4
.L_13:
        /*0028*/ 	.byte	0x04, 0x17
        /*002a*/ 	.short	(.L_15 - .L_14)
.L_14:
        /*002c*/ 	.word	0x00000000
        /*0030*/ 	.short	0x0001
        /*0032*/ 	.short	0x0008
        /*0034*/ 	.byte	0x00, 0xf4, 0x21, 0x00


	//----- nvinfo : EIATTR_KPARAM_INFO
	.align		4
.L_15:
        /*0038*/ 	.byte	0x04, 0x17
        /*003a*/ 	.short	(.L_17 - .L_16)
.L_16:
        /*003c*/ 	.word	0x00000000
        /*0040*/ 	.short	0x0000
        /*0042*/ 	.short	0x0000
        /*0044*/ 	.byte	0x00, 0xf4, 0x21, 0x00


	//----- nvinfo : EIATTR_SPARSE_MMA_MASK
	.align		4
.L_17:
        /*0048*/ 	.byte	0x03, 0x50
        /*004a*/ 	.short	0x0000


	//----- nvinfo : EIATTR_MAXREG_COUNT
	.align		4
        /*004c*/ 	.byte	0x03, 0x1b
        /*004e*/ 	.short	0x00ff


	//----- nvinfo : EIATTR_EXIT_INSTR_OFFSETS
	.align		4
        /*0050*/ 	.byte	0x04, 0x1c
        /*0052*/ 	.short	(.L_19 - .L_18)


	//   ....[0]....
.L_18:
        /*0054*/ 	.word	0x00000da0


	//----- nvinfo : EIATTR_REQNTID
	.align		4
.L_19:
        /*0058*/ 	.byte	0x04, 0x10
        /*005a*/ 	.short	(.L_21 - .L_20)
.L_20:
        /*005c*/ 	.word	0x00000080
        /*0060*/ 	.word	0x00000001
        /*0064*/ 	.word	0x00000001


	//----- nvinfo : EIATTR_CBANK_PARAM_SIZE
	.align		4
.L_21:
        /*0068*/ 	.byte	0x03, 0x19
        /*006a*/ 	.short	0x001c


	//----- nvinfo : EIATTR_PARAM_CBANK
	.align		4
        /*006c*/ 	.byte	0x04, 0x0a
        /*006e*/ 	.short	(.L_23 - .L_22)
	.align		4
.L_22:
        /*0070*/ 	.word	index@(.nv.constant0.triton_poi_fused_max_pool2d_with_indices_5)
        /*0074*/ 	.short	0x0210
        /*0076*/ 	.short	0x001c


	//----- nvinfo : EIATTR_SW_WAR
	.align		4
.L_23:
        /*0078*/ 	.byte	0x04, 0x36
        /*007a*/ 	.short	(.L_25 - .L_24)
.L_24:
        /*007c*/ 	.word	0x00000008
.L_25:


//--------------------- .nv.callgraph             --------------------------
	.section	.nv.callgraph,"",@"SHT_CUDA_CALLGRAPH"
	.align	4
	.sectionentsize	8
	.align		4
        /*0000*/ 	.word	0x00000000
	.align		4
        /*0004*/ 	.word	0xffffffff
	.align		4
        /*0008*/ 	.word	0x00000000
	.align		4
        /*000c*/ 	.word	0xfffffffe
	.align		4
        /*0010*/ 	.word	0x00000000
	.align		4
        /*0014*/ 	.word	0xfffffffd
	.align		4
        /*0018*/ 	.word	0x00000000
	.align		4
        /*001c*/ 	.word	0xfffffffc


//--------------------- .text.triton_poi_fused_max_pool2d_with_indices_5 --------------------------
	.section	.text.triton_poi_fused_max_pool2d_with_indices_5,"ax",@progbits
	.align	128
        .global         triton_poi_fused_max_pool2d_with_indices_5
        .type           triton_poi_fused_max_pool2d_with_indices_5,@function
        .size           triton_poi_fused_max_pool2d_with_indices_5,(.L_x_1 - triton_poi_fused_max_pool2d_with_indices_5)
        .other          triton_poi_fused_max_pool2d_with_indices_5,@"STO_CUDA_ENTRY STV_DEFAULT"
triton_poi_fused_max_pool2d_with_indices_5:
.text.triton_poi_fused_max_pool2d_with_indices_5:
[----:B------:R-:W-:Y:S01]  /*0000*/  LDC R1, c[0x0][0x28] ;  /* 0x00000a00ff017b82 */ /* 0x000fe20000000800 */
[----:B------:R-:W1:Y:S01]  /*0010*/  S2R R0, SR_TID.X ;  /* 0x0000000000007919 */ /* 0x000e620000002100 */
[----:B------:R-:W-:Y:S01]  /*0020*/  CS2R R20, SRZ ;  /* 0x0000000000147805 */ /* 0x000fe2000001ff00 */
[----:B------:R-:W-:Y:S01]  /*0030*/  IMAD.MOV.U32 R19, RZ, RZ, RZ ;  /* 0x000000ffff137224 */ /* 0x000fe200078e00ff */
[----:B------:R-:W-:Y:S01]  /*0040*/  ULDC.64 UR4, c[0x0][0x208] ;  /* 0x0000820000047ab9 */ /* 0x000fe20000000a00 */
[----:B------:R-:W2:Y:S01]  /*0050*/  S2R R5, SR_CTAID.X ;  /* 0x0000000000057919 */ /* 0x000ea20000002500 */
[----:B------:R-:W-:Y:S01]  /*0060*/  IMAD.MOV.U32 R16, RZ, RZ, RZ ;  /* 0x000000ffff107224 */ /* 0x000fe200078e00ff */
[----:B------:R-:W-:Y:S01]  /*0070*/  ULDC.64 UR6, c[0x0][0x220] ;  /* 0x0000880000067ab9 */ /* 0x000fe20000000a00 */
[----:B-1----:R-:W-:Y:S01]  /*0080*/  IMAD.SHL.U32 R0, R0, 0x2, RZ ;  /* 0x0000000200007824 */ /* 0x002fe200078e00ff */
[----:B--2---:R-:W-:-:S04]  /*0090*/  SHF.R.S32.HI R3, RZ, 0x17, R5 ;  /* 0x00000017ff037819 */ /* 0x004fc80000011405 */
[----:B------:R-:W-:Y:S02]  /*00a0*/  LOP3.LUT R0, R0, 0xfe, RZ, 0xc0, !PT ;  /* 0x000000fe00007812 */ /* 0x000fe400078ec0ff */
[----:B------:R-:W-:-:S03]  /*00b0*/  SGXT R3, R3, 0x1 ;  /* 0x000000010303781a */ /* 0x000fc60000000200 */
[----:B------:R-:W-:-:S04]  /*00c0*/  IMAD R14, R5, 0x100, R0 ;  /* 0x00000100050e7824 */ /* 0x000fc800078e0200 */
[----:B------:R-:W-:Y:S01]  /*00d0*/  VIADD R12, R14, 0x1 ;  /* 0x000000010e0c7836 */ /* 0x000fe20000000000 */
[----:B------:R-:W-:-:S04]  /*00e0*/  LEA.HI R0, R3, R14, RZ, 0x4 ;  /* 0x0000000e03007211 */ /* 0x000fc800078f20ff */
[----:B------:R-:W-:Y:S02]  /*00f0*/  SHF.R.S32.HI R18, RZ, 0x4, R0 ;  /* 0x00000004ff127819 */ /* 0x000fe40000011400 */
[----:B------:R-:W-:Y:S02]  /*0100*/  LEA.HI R4, R3, R12, RZ, 0x4 ;  /* 0x0000000c03047211 */ /* 0x000fe400078f20ff */
[----:B------:R-:W-:Y:S01]  /*0110*/  LEA.HI R6, R18, R18, RZ, 0x4 ;  /* 0x0000001212067211 */ /* 0x000fe200078f20ff */
[----:B------:R-:W1:Y:S01]  /*0120*/  LDC.64 R2, c[0x0][0x210] ;  /* 0x00008400ff027b82 */ /* 0x000e620000000a00 */
[----:B------:R-:W-:Y:S01]  /*0130*/  LOP3.LUT R13, R0, 0xfffffff0, RZ, 0xc0, !PT ;  /* 0xfffffff0000d7812 */ /* 0x000fe200078ec0ff */
[----:B------:R-:W-:Y:S01]  /*0140*/  IMAD.SHL.U32 R15, R18, 0x40, RZ ;  /* 0x00000040120f7824 */ /* 0x000fe200078e00ff */
[----:B------:R-:W-:Y:S01]  /*0150*/  LOP3.LUT R7, R6, 0xfffffff0, RZ, 0xc0, !PT ;  /* 0xfffffff006077812 */ /* 0x000fe200078ec0ff */
[----:B------:R-:W-:Y:S01]  /*0160*/  IMAD.MOV.U32 R0, RZ, RZ, RZ ;  /* 0x000000ffff007224 */ /* 0x000fe200078e00ff */
[----:B------:R-:W-:Y:S01]  /*0170*/  LOP3.LUT R5, R4, 0xfffffff0, RZ, 0xc0, !PT ;  /* 0xfffffff004057812 */ /* 0x000fe200078ec0ff */
[----:B------:R-:W-:-:S02]  /*0180*/  IMAD.IADD R13, R14, 0x1, -R13 ;  /* 0x000000010e0d7824 */ /* 0x000fc400078e0a0d */
[----:B------:R-:W-:Y:S02]  /*0190*/  IMAD.IADD R18, R18, 0x1, -R7 ;  /* 0x0000000112127824 */ /* 0x000fe400078e0a07 */
[----:B------:R-:W-:Y:S02]  /*01a0*/  IMAD.IADD R12, R12, 0x1, -R5 ;  /* 0x000000010c0c7824 */ /* 0x000fe400078e0a05 */
[--C-:B------:R-:W-:Y:S01]  /*01b0*/  IMAD R17, R13, 0x2, R15.reuse ;  /* 0x000000020d117824 */ /* 0x100fe200078e020f */
[----:B------:R-:W-:Y:S01]  /*01c0*/  ISETP.GT.AND P1, PT, R18, RZ, PT ;  /* 0x000000ff1200720c */ /* 0x000fe20003f24270 */
[C---:B------:R-:W-:Y:S02]  /*01d0*/  IMAD R15, R12.reuse, 0x2, R15 ;  /* 0x000000020c0f7824 */ /* 0x040fe400078e020f */
[----:B------:R-:W-:Y:S01]  /*01e0*/  VIADD R5, R17, 0xffffffdf ;  /* 0xffffffdf11057836 */ /* 0x000fe20000000000 */
[----:B------:R-:W-:Y:S01]  /*01f0*/  ISETP.GT.AND P3, PT, R13, RZ, P1 ;  /* 0x000000ff0d00720c */ /* 0x000fe20000f64270 */
[----:B------:R-:W-:Y:S01]  /*0200*/  VIADD R9, R15, 0xffffffdf ;  /* 0xffffffdf0f097836 */ /* 0x000fe20000000000 */
[----:B------:R-:W-:Y:S01]  /*0210*/  ISETP.GT.AND P2, PT, R13, -0x1, P1 ;  /* 0xffffffff0d00780c */ /* 0x000fe20000f44270 */
[----:B------:R-:W-:Y:S01]  /*0220*/  VIADD R11, R15, 0xffffffe0 ;  /* 0xffffffe00f0b7836 */ /* 0x000fe20000000000 */
[C---:B------:R-:W-:Y:S01]  /*0230*/  ISETP.GT.AND P4, PT, R12.reuse, RZ, P1 ;  /* 0x000000ff0c00720c */ /* 0x040fe20000f84270 */
[----:B------:R-:W-:Y:S01]  /*0240*/  VIADD R7, R17, 0xffffffe0 ;  /* 0xffffffe011077836 */ /* 0x000fe20000000000 */
[----:B------:R-:W-:Y:S01]  /*0250*/  ISETP.GT.AND P1, PT, R12, -0x1, P1 ;  /* 0xffffffff0c00780c */ /* 0x000fe20000f24270 */
[----:B-1----:R-:W-:-:S04]  /*0260*/  IMAD.WIDE R4, R5, 0x4, R2 ;  /* 0x0000000405047825 */ /* 0x002fc800078e0202 */
[--C-:B------:R-:W-:Y:S02]  /*0270*/  IMAD.WIDE R8, R9, 0x4, R2.reuse ;  /* 0x0000000409087825 */ /* 0x100fe400078e0202 */
[----:B------:R1:W2:Y:S02]  /*0280*/  @P3 LDG.E.EL R20, desc[UR4][R4.64] ;  /* 0x0000000404143981 */ /* 0x0002a4000c2e1900 */
[--C-:B------:R-:W-:Y:S02]  /*0290*/  IMAD.WIDE R10, R11, 0x4, R2.reuse ;  /* 0x000000040b0a7825 */ /* 0x100fe400078e0202 */
[----:B------:R-:W3:Y:S02]  /*02a0*/  @P4 LDG.E.EL R19, desc[UR4][R8.64] ;  /* 0x0000000408134981 */ /* 0x000ee4000c2e1900 */
[----:B------:R-:W-:Y:S02]  /*02b0*/  IMAD.WIDE R6, R7, 0x4, R2 ;  /* 0x0000000407067825 */ /* 0x000fe400078e0202 */
[----:B------:R4:W5:Y:S02]  /*02c0*/  @P1 LDG.E.EL R16, desc[UR4][R10.64] ;  /* 0x000000040a101981 */ /* 0x000964000c2e1900 */
[----:B------:R-:W-:-:S02]  /*02d0*/  VIADD R23, R15, 0xffffffe1 ;  /* 0xffffffe10f177836 */ /* 0x000fc40000000000 */
[----:B------:R-:W5:Y:S01]  /*02e0*/  @P2 LDG.E.EL R0, desc[UR4][R6.64] ;  /* 0x0000000406002981 */ /* 0x000f62000c2e1900 */
[----:B------:R-:W-:Y:S02]  /*02f0*/  VIADD R25, R17, 0xffffffe1 ;  /* 0xffffffe111197836 */ /* 0x000fe40000000000 */
[----:B------:R-:W-:Y:S01]  /*0300*/  IMAD.WIDE R22, R23, 0x4, R2 ;  /* 0x0000000417167825 */ /* 0x000fe200078e0202 */
[----:B------:R-:W-:-:S03]  /*0310*/  ISETP.GT.AND P0, PT, R18, -0x1, PT ;  /* 0xffffffff1200780c */ /* 0x000fc60003f04270 */
[----:B------:R-:W-:Y:S01]  /*0320*/  IMAD.MOV.U32 R26, RZ, RZ, RZ ;  /* 0x000000ffff1a7224 */ /* 0x000fe200078e00ff */
[----:B------:R4:W5:Y:S01]  /*0330*/  @P1 LDG.E.EL R21, desc[UR4][R22.64] ;  /* 0x0000000416151981 */ /* 0x000962000c2e1900 */
[----:B------:R-:W-:Y:S01]  /*0340*/  IMAD.WIDE R24, R25, 0x4, R2 ;  /* 0x0000000419187825 */ /* 0x000fe200078e0202 */
[----:B------:R-:W-:-:S03]  /*0350*/  ISETP.GT.AND P6, PT, R13, RZ, P0 ;  /* 0x000000ff0d00720c */ /* 0x000fc600007c4270 */
[----:B-1----:R-:W-:Y:S01]  /*0360*/  VIADD R5, R17, 0xffffffff ;  /* 0xffffffff11057836 */ /* 0x002fe20000000000 */
[----:B------:R-:W5:Y:S01]  /*0370*/  @P2 LDG.E.EL R26, desc[UR4][R24.64] ;  /* 0x00000004181a2981 */ /* 0x000f62000c2e1900 */
[----:B----4-:R-:W-:Y:S02]  /*0380*/  CS2R R10, SRZ ;  /* 0x00000000000a7805 */ /* 0x010fe4000001ff00 */
[----:B------:R-:W-:Y:S01]  /*0390*/  IMAD.WIDE R4, R5, 0x4, R2 ;  /* 0x0000000405047825 */ /* 0x000fe200078e0202 */
[----:B------:R-:W-:-:S05]  /*03a0*/  ISETP.GT.AND P0, PT, R12, RZ, P0 ;  /* 0x000000ff0c00720c */ /* 0x000fca0000704270 */
[----:B------:R-:W4:Y:S01]  /*03b0*/  @P6 LDG.E.EL R10, desc[UR4][R4.64] ;  /* 0x00000004040a6981 */ /* 0x000f22000c2e1900 */
[----:B0-----:R-:W-:Y:S02]  /*03c0*/  IMAD.MOV.U32 R22, RZ, RZ, RZ ;  /* 0x000000ffff167224 */ /* 0x001fe400078e00ff */
[----:B------:R-:W-:-:S05]  /*03d0*/  IMAD.WIDE R8, R15, 0x4, R2 ;  /* 0x000000040f087825 */ /* 0x000fca00078e0202 */
[----:B------:R-:W4:Y:S01]  /*03e0*/  @P0 LDG.E.EL R22, desc[UR4][R8.64+-0x4] ;  /* 0xfffffc0408160981 */ /* 0x000f22000c2e1900 */
[----:B------:R-:W-:-:S04]  /*03f0*/  VIADD R7, R17, 0x1f ;  /* 0x0000001f11077836 */ /* 0x000fc80000000000 */
[----:B------:R-:W-:-:S05]  /*0400*/  IMAD.WIDE R6, R7, 0x4, R2 ;  /* 0x0000000407067825 */ /* 0x000fca00078e0202 */
[----:B------:R0:W4:Y:S01]  /*0410*/  @P6 LDG.E.EL R11, desc[UR4][R6.64] ;  /* 0x00000004060b6981 */ /* 0x000122000c2e1900 */
[----:B------:R-:W-:Y:S01]  /*0420*/  LOP3.LUT R13, R18, R13, RZ, 0xfc, !PT ;  /* 0x0000000d120d7212 */ /* 0x000fe200078efcff */
[----:B0-----:R-:W-:Y:S01]  /*0430*/  IMAD.MOV.U32 R6, RZ, RZ, RZ ;  /* 0x000000ffff067224 */ /* 0x001fe200078e00ff */
[----:B--2---:R-:W-:Y:S02]  /*0440*/  SEL R23, R20, 0xff800000, P3 ;  /* 0xff80000014177807 */ /* 0x004fe40001800000 */
[----:B---3--:R-:W-:Y:S02]  /*0450*/  SEL R20, R19, 0xff800000, P4 ;  /* 0xff80000013147807 */ /* 0x008fe40002000000 */
[----:B-----5:R-:W-:Y:S02]  /*0460*/  SEL R19, R16, 0xff800000, P1 ;  /* 0xff80000010137807 */ /* 0x020fe40000800000 */
[----:B------:R-:W-:Y:S02]  /*0470*/  SEL R16, R0, 0xff800000, P2 ;  /* 0xff80000000107807 */ /* 0x000fe40001000000 */
[----:B------:R-:W-:-:S02]  /*0480*/  FSETP.GT.AND P4, PT, R19, R20, PT ;  /* 0x000000141300720b */ /* 0x000fc40003f84000 */
[----:B------:R-:W-:Y:S02]  /*0490*/  FSETP.GT.AND P5, PT, R16, R23, PT ;  /* 0x000000171000720b */ /* 0x000fe40003fa4000 */
[----:B------:R-:W-:-:S04]  /*04a0*/  SEL R4, R21, 0xff800000, P1 ;  /* 0xff80000015047807 */ /* 0x000fc80000800000 */
[----:B------:R-:W-:Y:S02]  /*04b0*/  FSETP.NAN.AND P1, PT, R4, R4, PT ;  /* 0x000000040400720b */ /* 0x000fe40003f28000 */
[----:B------:R-:W-:Y:S02]  /*04c0*/  SEL R5, R26, 0xff800000, P2 ;  /* 0xff8000001a057807 */ /* 0x000fe40001000000 */
[C---:B------:R-:W-:Y:S02]  /*04d0*/  FSETP.NAN.AND P2, PT, R19.reuse, R19, PT ;  /* 0x000000131300720b */ /* 0x040fe40003f48000 */
[----:B------:R-:W-:Y:S02]  /*04e0*/  FSETP.NAN.AND P3, PT, R16, R16, PT ;  /* 0x000000101000720b */ /* 0x000fe40003f68000 */
[----:B------:R-:W-:Y:S02]  /*04f0*/  @!P4 SEL R19, R19, R20, P2 ;  /* 0x000000141313c207 */ /* 0x000fe40001000000 */
[----:B------:R-:W-:-:S02]  /*0500*/  FSETP.NAN.AND P2, PT, R5, R5, PT ;  /* 0x000000050500720b */ /* 0x000fc40003f48000 */
[----:B------:R-:W-:Y:S02]  /*0510*/  @!P5 SEL R16, R16, R23, P3 ;  /* 0x000000171010d207 */ /* 0x000fe40001800000 */
[----:B------:R-:W-:Y:S02]  /*0520*/  FSETP.GEU.AND P3, PT, R19, R4, PT ;  /* 0x000000041300720b */ /* 0x000fe40003f6e000 */
[----:B----4-:R-:W-:Y:S02]  /*0530*/  SEL R10, R10, 0xff800000, P6 ;  /* 0xff8000000a0a7807 */ /* 0x010fe40003000000 */
[----:B------:R-:W-:Y:S02]  /*0540*/  @!P1 SEL R4, R4, R19, !P3 ;  /* 0x0000001304049207 */ /* 0x000fe40005800000 */
[----:B------:R-:W-:Y:S02]  /*0550*/  P2R R20, PR, RZ, 0x10 ;  /* 0x00000010ff147803 */ /* 0x000fe40000000000 */
[----:B------:R-:W-:-:S02]  /*0560*/  FSETP.NAN.AND P1, PT, R10, R10, PT ;  /* 0x0000000a0a00720b */ /* 0x000fc40003f28000 */
[----:B------:R-:W-:-:S04]  /*0570*/  FSETP.GEU.AND P4, PT, R16, R5, PT ;  /* 0x000000051000720b */ /* 0x000fc80003f8e000 */
[----:B------:R-:W-:Y:S02]  /*0580*/  @!P2 SEL R5, R5, R16, !P4 ;  /* 0x000000100505a207 */ /* 0x000fe40006000000 */
[----:B------:R-:W-:Y:S02]  /*0590*/  P2R R19, PR, RZ, 0x10 ;  /* 0x00000010ff137803 */ /* 0x000fe40000000000 */
[----:B------:R-:W-:Y:S02]  /*05a0*/  FSETP.GEU.AND P4, PT, R5, R10, PT ;  /* 0x0000000a0500720b */ /* 0x000fe40003f8e000 */
[----:B------:R-:W-:Y:S02]  /*05b0*/  SEL R7, R22, 0xff800000, P0 ;  /* 0xff80000016077807 */ /* 0x000fe40000000000 */
[----:B------:R-:W-:Y:S02]  /*05c0*/  @!P1 SEL R10, R10, R5, !P4 ;  /* 0x000000050a0a9207 */ /* 0x000fe40006000000 */
[----:B------:R-:W-:-:S02]  /*05d0*/  FSETP.NAN.AND P1, PT, R7, R7, PT ;  /* 0x000000070700720b */ /* 0x000fc40003f28000 */
[----:B------:R-:W-:-:S04]  /*05e0*/  FSETP.GEU.AND P2, PT, R4, R7, PT ;  /* 0x000000070400720b */ /* 0x000fc80003f4e000 */
[----:B------:R-:W-:-:S07]  /*05f0*/  P2R R21, PR, RZ, 0x4 ;  /* 0x00000004ff157803 */ /* 0x000fce0000000000 */
[----:B------:R-:W-:Y:S02]  /*0600*/  @!P1 SEL R7, R7, R4, !P2 ;  /* 0x0000000407079207 */ /* 0x000fe40005000000 */
[----:B------:R-:W-:Y:S01]  /*0610*/  ISETP.GT.AND P2, PT, R13, -0x1, PT ;  /* 0xffffffff0d00780c */ /* 0x000fe20003f44270 */
[----:B------:R-:W-:-:S12]  /*0620*/  IMAD.WIDE R4, R17, 0x4, R2 ;  /* 0x0000000411047825 */ /* 0x000fd800078e0202 */
[----:B------:R-:W2:Y:S01]  /*0630*/  @P2 LDG.E.EL R6, desc[UR4][R4.64] ;  /* 0x0000000404062981 */ /* 0x000ea2000c2e1900 */
[----:B------:R-:W-:Y:S02]  /*0640*/  SEL R0, R11, 0xff800000, P6 ;  /* 0xff8000000b007807 */ /* 0x000fe40003000000 */
[----:B------:R-:W-:Y:S02]  /*0650*/  P2R R16, PR, RZ, 0x10 ;  /* 0x00000010ff107803 */ /* 0x000fe40000000000 */
[----:B------:R-:W-:Y:S02]  /*0660*/  LOP3.LUT R12, R18, R12, RZ, 0xfc, !PT ;  /* 0x0000000c120c7212 */ /* 0x000fe400078efcff */
[----:B--2---:R-:W-:-:S04]  /*0670*/  SEL R11, R6, 0xff800000, P2 ;  /* 0xff800000060b7807 */ /* 0x004fc80001000000 */
[-C--:B------:R-:W-:Y:S02]  /*0680*/  FSETP.NAN.AND P1, PT, R11, R11.reuse, PT ;  /* 0x0000000b0b00720b */ /* 0x080fe40003f28000 */
[----:B------:R-:W-:Y:S01]  /*0690*/  FSETP.GEU.AND P4, PT, R10, R11, PT ;  /* 0x0000000b0a00720b */ /* 0x000fe20003f8e000 */
[----:B------:R-:W-:-:S10]  /*06a0*/  IMAD.MOV.U32 R6, RZ, RZ, RZ ;  /* 0x000000ffff067224 */ /* 0x000fd400078e00ff */
[----:B------:R-:W-:Y:S02]  /*06b0*/  @!P1 SEL R11, R11, R10, !P4 ;  /* 0x0000000a0b0b9207 */ /* 0x000fe40006000000 */
[----:B------:R-:W-:-:S13]  /*06c0*/  ISETP.GT.AND P1, PT, R12, -0x1, PT ;  /* 0xffffffff0c00780c */ /* 0x000fda0003f24270 */
[----:B------:R-:W2:Y:S01]  /*06d0*/  @P1 LDG.E.EL R6, desc[UR4][R8.64] ;  /* 0x0000000408061981 */ /* 0x000ea2000c2e1900 */
[----:B------:R-:W-:Y:S02]  /*06e0*/  P2R R13, PR, RZ, 0x10 ;  /* 0x00000010ff0d7803 */ /* 0x000fe40000000000 */
[----:B--2---:R-:W-:-:S04]  /*06f0*/  SEL R6, R6, 0xff800000, P1 ;  /* 0xff80000006067807 */ /* 0x004fc80000800000 */
[-C--:B------:R-:W-:Y:S02]  /*0700*/  FSETP.NAN.AND P6, PT, R6, R6.reuse, PT ;  /* 0x000000060600720b */ /* 0x080fe40003fc8000 */
[----:B------:R-:W-:-:S11]  /*0710*/  FSETP.GEU.AND P4, PT, R7, R6, PT ;  /* 0x000000060700720b */ /* 0x000fd60003f8e000 */
[----:B------:R-:W-:Y:S01]  /*0720*/  @!P6 SEL R6, R6, R7, !P4 ;  /* 0x000000070606e207 */ /* 0x000fe20006000000 */
[----:B------:R-:W-:-:S06]  /*0730*/  IMAD.MOV.U32 R7, RZ, RZ, RZ ;  /* 0x000000ffff077224 */ /* 0x000fcc00078e00ff */
[----:B------:R-:W2:Y:S01]  /*0740*/  @P2 LDG.E.EL R7, desc[UR4][R4.64+0x4] ;  /* 0x0000040404072981 */ /* 0x000ea2000c2e1900 */
[----:B------:R-:W-:Y:S02]  /*0750*/  P2R R18, PR, RZ, 0x10 ;  /* 0x00000010ff127803 */ /* 0x000fe40000000000 */
[----:B--2---:R-:W-:-:S04]  /*0760*/  SEL R12, R7, 0xff800000, P2 ;  /* 0xff800000070c7807 */ /* 0x004fc80001000000 */
[-C--:B------:R-:W-:Y:S02]  /*0770*/  FSETP.NAN.AND P6, PT, R12, R12.reuse, PT ;  /* 0x0000000c0c00720b */ /* 0x080fe40003fc8000 */
[----:B------:R-:W-:-:S11]  /*0780*/  FSETP.GEU.AND P4, PT, R11, R12, PT ;  /* 0x0000000c0b00720b */ /* 0x000fd60003f8e000 */
[----:B------:R-:W-:Y:S02]  /*0790*/  @!P6 SEL R12, R12, R11, !P4 ;  /* 0x0000000b0c0ce207 */ /* 0x000fe40006000000 */
[----:B------:R-:W-:-:S06]  /*07a0*/  CS2R R10, SRZ ;  /* 0x00000000000a7805 */ /* 0x000fcc000001ff00 */
[----:B------:R0:W2:Y:S01]  /*07b0*/  @P1 LDG.E.EL R10, desc[UR4][R8.64+0x4] ;  /* 0x00000404080a1981 */ /* 0x0000a2000c2e1900 */
[----:B------:R-:W-:Y:S01]  /*07c0*/  P2R R4, PR, RZ, 0x10 ;  /* 0x00000010ff047803 */ /* 0x000fe20000000000 */
[----:B------:R-:W-:Y:S02]  /*07d0*/  IMAD.MOV.U32 R5, RZ, RZ, RZ ;  /* 0x000000ffff057224 */ /* 0x000fe400078e00ff */
[----:B------:R-:W-:Y:S02]  /*07e0*/  VIADD R7, R15, 0x1f ;  /* 0x0000001f0f077836 */ /* 0x000fe40000000000 */
[----:B0-----:R-:W-:-:S04]  /*07f0*/  VIADD R9, R17, 0x20 ;  /* 0x0000002011097836 */ /* 0x001fc80000000000 */
[----:B------:R-:W-:-:S05]  /*0800*/  IMAD.WIDE R8, R9, 0x4, R2 ;  /* 0x0000000409087825 */ /* 0x000fca00078e0202 */
[----:B------:R-:W3:Y:S01]  /*0810*/  @P2 LDG.E.EL R5, desc[UR4][R8.64] ;  /* 0x0000000408052981 */ /* 0x000ee2000c2e1900 */
[----:B--2---:R-:W-:-:S04]  /*0820*/  SEL R10, R10, 0xff800000, P1 ;  /* 0xff8000000a0a7807 */ /* 0x004fc80000800000 */
[-C--:B------:R-:W-:Y:S02]  /*0830*/  FSETP.NAN.AND P6, PT, R10, R10.reuse, PT ;  /* 0x0000000a0a00720b */ /* 0x080fe40003fc8000 */
[----:B------:R-:W-:-:S11]  /*0840*/  FSETP.GEU.AND P4, PT, R6, R10, PT ;  /* 0x0000000a0600720b */ /* 0x000fd60003f8e000 */
[----:B------:R-:W-:Y:S01]  /*0850*/  @!P6 SEL R10, R10, R6, !P4 ;  /* 0x000000060a0ae207 */ /* 0x000fe20006000000 */
[----:B------:R-:W-:-:S05]  /*0860*/  IMAD.WIDE R6, R7, 0x4, R2 ;  /* 0x0000000407067825 */ /* 0x000fca00078e0202 */
[----:B------:R0:W2:Y:S01]  /*0870*/  @P0 LDG.E.EL R11, desc[UR4][R6.64] ;  /* 0x00000004060b0981 */ /* 0x0000a2000c2e1900 */
[-C--:B------:R-:W-:Y:S02]  /*0880*/  FSETP.NAN.AND P6, PT, R0, R0.reuse, PT ;  /* 0x000000000000720b */ /* 0x080fe40003fc8000 */
[----:B---3--:R-:W-:Y:S02]  /*0890*/  SEL R5, R5, 0xff800000, P2 ;  /* 0xff80000005057807 */ /* 0x008fe40001000000 */
[----:B------:R-:W-:Y:S02]  /*08a0*/  P2R R22, PR, RZ, 0x10 ;  /* 0x00000010ff167803 */ /* 0x000fe40000000000 */
[----:B------:R-:W-:Y:S01]  /*08b0*/  FSETP.NAN.AND P4, PT, R5, R5, PT ;  /* 0x000000050500720b */ /* 0x000fe20003f88000 */
[----:B0-----:R-:W-:Y:S01]  /*08c0*/  VIADD R7, R15, 0x20 ;  /* 0x000000200f077836 */ /* 0x001fe20000000000 */
[----:B--2---:R-:W-:Y:S02]  /*08d0*/  SEL R11, R11, 0xff800000, P0 ;  /* 0xff8000000b0b7807 */ /* 0x004fe40000000000 */
[----:B------:R-:W-:-:S04]  /*08e0*/  FSETP.GEU.AND P0, PT, R12, R0, PT ;  /* 0x000000000c00720b */ /* 0x000fc80003f0e000 */
[----:B------:R-:W-:-:S04]  /*08f0*/  @!P6 SEL R0, R0, R12, !P0 ;  /* 0x0000000c0000e207 */ /* 0x000fc80004000000 */
[----:B------:R-:W-:-:S04]  /*0900*/  FSETP.GEU.AND P6, PT, R0, R5, PT ;  /* 0x000000050000720b */ /* 0x000fc80003fce000 */
[----:B------:R-:W-:Y:S02]  /*0910*/  @!P4 SEL R5, R5, R0, !P6 ;  /* 0x000000000505c207 */ /* 0x000fe40007000000 */
[----:B------:R-:W-:Y:S02]  /*0920*/  SEL R0, RZ, 0x1, !P5 ;  /* 0x00000001ff007807 */ /* 0x000fe40006800000 */
[----:B------:R-:W-:Y:S02]  /*0930*/  FSETP.NAN.AND P5, PT, R11, R11, PT ;  /* 0x0000000b0b00720b */ /* 0x000fe40003fa8000 */
[----:B------:R-:W-:-:S04]  /*0940*/  ISETP.NE.AND P4, PT, R20, RZ, PT ;  /* 0x000000ff1400720c */ /* 0x000fc80003f85270 */
[----:B------:R-:W-:Y:S02]  /*0950*/  SEL R6, RZ, 0x1, !P4 ;  /* 0x00000001ff067807 */ /* 0x000fe40006000000 */
[----:B------:R-:W-:-:S05]  /*0960*/  FSETP.GEU.AND P4, PT, R10, R11, PT ;  /* 0x0000000b0a00720b */ /* 0x000fca0003f8e000 */
[----:B------:R-:W-:Y:S02]  /*0970*/  @!P5 SEL R11, R11, R10, !P4 ;  /* 0x0000000a0b0bd207 */ /* 0x000fe40006000000 */
[----:B------:R-:W-:Y:S02]  /*0980*/  ISETP.NE.AND P5, PT, R19, RZ, PT ;  /* 0x000000ff1300720c */ /* 0x000fe40003fa5270 */
[----:B------:R-:W-:Y:S02]  /*0990*/  SEL R8, R6, 0x2, P3 ;  /* 0x0000000206087807 */ /* 0x000fe40001800000 */
[----:B------:R-:W-:Y:S01]  /*09a0*/  SEL R10, R0, 0x2, P5 ;  /* 0x00000002000a7807 */ /* 0x000fe20002800000 */
[----:B------:R-:W-:Y:S02]  /*09b0*/  IMAD.MOV.U32 R0, RZ, RZ, RZ ;  /* 0x000000ffff007224 */ /* 0x000fe400078e00ff */
[----:B------:R-:W-:-:S05]  /*09c0*/  IMAD.WIDE R6, R7, 0x4, R2 ;  /* 0x0000000407067825 */ /* 0x000fca00078e0202 */
[----:B------:R-:W2:Y:S01]  /*09d0*/  @P1 LDG.E.EL R0, desc[UR4][R6.64] ;  /* 0x0000000406001981 */ /* 0x000ea2000c2e1900 */
[----:B------:R-:W-:Y:S02]  /*09e0*/  P2R R12, PR, RZ, 0x1 ;  /* 0x00000001ff0c7803 */ /* 0x000fe40000000000 */
[----:B------:R-:W-:-:S04]  /*09f0*/  ISETP.NE.AND P0, PT, R18, RZ, PT ;  /* 0x000000ff1200720c */ /* 0x000fc80003f05270 */
[----:B------:R-:W-:Y:S02]  /*0a00*/  P2R R18, PR, RZ, 0x1 ;  /* 0x00000001ff127803 */ /* 0x000fe40000000000 */
[----:B------:R-:W-:-:S04]  /*0a10*/  ISETP.NE.AND P0, PT, R13, RZ, PT ;  /* 0x000000ff0d00720c */ /* 0x000fc80003f05270 */
[----:B------:R-:W-:Y:S02]  /*0a20*/  P2R R13, PR, RZ, 0x1 ;  /* 0x00000001ff0d7803 */ /* 0x000fe40000000000 */
[----:B------:R-:W-:-:S04]  /*0a30*/  ISETP.NE.AND P0, PT, R21, RZ, PT ;  /* 0x000000ff1500720c */ /* 0x000fc80003f05270 */
[----:B------:R-:W-:Y:S02]  /*0a40*/  P2R R21, PR, RZ, 0x1 ;  /* 0x00000001ff157803 */ /* 0x000fe40000000000 */
[----:B------:R-:W-:Y:S01]  /*0a50*/  ISETP.NE.AND P0, PT, R16, RZ, PT ;  /* 0x000000ff1000720c */ /* 0x000fe20003f05270 */
[----:B------:R-:W-:Y:S01]  /*0a60*/  VIADD R9, R17, 0x21 ;  /* 0x0000002111097836 */ /* 0x000fe20000000000 */
[----:B--2---:R-:W-:-:S04]  /*0a70*/  SEL R0, R0, 0xff800000, P1 ;  /* 0xff80000000007807 */ /* 0x004fc80000800000 */
[-C--:B------:R-:W-:Y:S02]  /*0a80*/  FSETP.NAN.AND P3, PT, R0, R0.reuse, PT ;  /* 0x000000000000720b */ /* 0x080fe40003f68000 */
[----:B------:R-:W-:-:S11]  /*0a90*/  FSETP.GEU.AND P5, PT, R11, R0, PT ;  /* 0x000000000b00720b */ /* 0x000fd60003fae000 */
[----:B------:R-:W-:Y:S02]  /*0aa0*/  @!P3 SEL R0, R0, R11, !P5 ;  /* 0x0000000b0000b207 */ /* 0x000fe40006800000 */
[----:B------:R-:W-:Y:S02]  /*0ab0*/  SEL R11, R10, 0x3, P0 ;  /* 0x000000030a0b7807 */ /* 0x000fe40000000000 */
[----:B------:R-:W-:Y:S01]  /*0ac0*/  ISETP.NE.AND P0, PT, R21, RZ, PT ;  /* 0x000000ff1500720c */ /* 0x000fe20003f05270 */
[----:B------:R-:W-:-:S03]  /*0ad0*/  IMAD.MOV.U32 R10, RZ, RZ, RZ ;  /* 0x000000ffff0a7224 */ /* 0x000fc600078e00ff */
[----:B------:R-:W-:Y:S01]  /*0ae0*/  SEL R16, R8, 0x3, P0 ;  /* 0x0000000308107807 */ /* 0x000fe20000000000 */
[----:B------:R-:W-:-:S05]  /*0af0*/  IMAD.WIDE R8, R9, 0x4, R2 ;  /* 0x0000000409087825 */ /* 0x000fca00078e0202 */
[----:B------:R-:W2:Y:S01]  /*0b00*/  @P2 LDG.E.EL R10, desc[UR4][R8.64] ;  /* 0x00000004080a2981 */ /* 0x000ea2000c2e1900 */
[----:B------:R-:W-:-:S04]  /*0b10*/  ISETP.NE.AND P0, PT, R13, RZ, PT ;  /* 0x000000ff0d00720c */ /* 0x000fc80003f05270 */
[----:B------:R-:W-:Y:S02]  /*0b20*/  SEL R13, R11, 0x4, P0 ;  /* 0x000000040b0d7807 */ /* 0x000fe40000000000 */
[----:B------:R-:W-:Y:S01]  /*0b30*/  ISETP.NE.AND P0, PT, R18, RZ, PT ;  /* 0x000000ff1200720c */ /* 0x000fe20003f05270 */
[----:B------:R-:W-:-:S03]  /*0b40*/  VIADD R11, R15, 0x21 ;  /* 0x000000210f0b7836 */ /* 0x000fc60000000000 */
[----:B------:R-:W-:Y:S02]  /*0b50*/  SEL R16, R16, 0x4, P0 ;  /* 0x0000000410107807 */ /* 0x000fe40000000000 */
[----:B------:R-:W-:Y:S01]  /*0b60*/  ISETP.NE.AND P0, PT, R12, RZ, PT ;  /* 0x000000ff0c00720c */ /* 0x000fe20003f05270 */
[----:B------:R-:W-:Y:S01]  /*0b70*/  IMAD.MOV.U32 R12, RZ, RZ, RZ ;  /* 0x000000ffff0c7224 */ /* 0x000fe200078e00ff */
[----:B--2---:R-:W-:Y:S01]  /*0b80*/  SEL R6, R10, 0xff800000, P2 ;  /* 0xff8000000a067807 */ /* 0x004fe20001000000 */
[----:B------:R-:W-:-:S05]  /*0b90*/  IMAD.WIDE R10, R11, 0x4, R2 ;  /* 0x000000040b0a7825 */ /* 0x000fca00078e0202 */
[----:B------:R-:W2:Y:S01]  /*0ba0*/  @P1 LDG.E.EL R12, desc[UR4][R10.64] ;  /* 0x000000040a0c1981 */ /* 0x000ea2000c2e1900 */
[----:B------:R-:W-:Y:S02]  /*0bb0*/  SHF.R.S32.HI R3, RZ, 0x1f, R14 ;  /* 0x0000001fff037819 */ /* 0x000fe4000001140e */
[----:B------:R-:W-:Y:S02]  /*0bc0*/  ISETP.NE.AND P2, PT, R4, RZ, PT ;  /* 0x000000ff0400720c */ /* 0x000fe40003f45270 */
[----:B------:R-:W-:Y:S02]  /*0bd0*/  LEA.HI R4, R3, R14, RZ, 0xc ;  /* 0x0000000e03047211 */ /* 0x000fe400078f60ff */
[----:B------:R-:W0:Y:S03]  /*0be0*/  LDC.64 R2, c[0x0][0x218] ;  /* 0x00008600ff027b82 */ /* 0x000e260000000a00 */
[C---:B------:R-:W-:Y:S01]  /*0bf0*/  IMAD.SHL.U32 R8, R4.reuse, 0x2, RZ ;  /* 0x0000000204087824 */ /* 0x040fe200078e00ff */
[----:B------:R-:W-:-:S02]  /*0c00*/  LOP3.LUT R7, R4, 0xfffff000, RZ, 0xc0, !PT ;  /* 0xfffff00004077812 */ /* 0x000fc400078ec0ff */
[----:B------:R-:W-:Y:S02]  /*0c10*/  ISETP.NE.AND P3, PT, R22, RZ, PT ;  /* 0x000000ff1600720c */ /* 0x000fe40003f65270 */
[----:B------:R-:W-:Y:S02]  /*0c20*/  LOP3.LUT R8, R8, 0xffffe000, RZ, 0xc0, !PT ;  /* 0xffffe00008087812 */ /* 0x000fe400078ec0ff */
[----:B------:R-:W-:Y:S02]  /*0c30*/  SEL R13, R13, 0x5, P2 ;  /* 0x000000050d0d7807 */ /* 0x000fe40001000000 */
[----:B------:R-:W-:Y:S02]  /*0c40*/  IADD3 R9, R8, R14, -R7 ;  /* 0x0000000e08097210 */ /* 0x000fe40007ffe807 */
[----:B------:R-:W-:Y:S02]  /*0c50*/  SEL R16, R16, 0x5, P3 ;  /* 0x0000000510107807 */ /* 0x000fe40001800000 */
[----:B------:R-:W-:-:S02]  /*0c60*/  SEL R13, R13, 0x6, P0 ;  /* 0x000000060d0d7807 */ /* 0x000fc40000000000 */
[----:B------:R-:W-:Y:S02]  /*0c70*/  SEL R16, R16, 0x6, P4 ;  /* 0x0000000610107807 */ /* 0x000fe40002000000 */
[----:B------:R-:W-:Y:S02]  /*0c80*/  SEL R13, R13, 0x7, P6 ;  /* 0x000000070d0d7807 */ /* 0x000fe40003000000 */
[----:B------:R-:W-:Y:S02]  /*0c90*/  FSETP.GEU.AND P2, PT, R5, R6, PT ;  /* 0x000000060500720b */ /* 0x000fe40003f4e000 */
[----:B------:R-:W-:Y:S02]  /*0ca0*/  SEL R16, R16, 0x7, P5 ;  /* 0x0000000710107807 */ /* 0x000fe40002800000 */
[----:B------:R-:W-:Y:S02]  /*0cb0*/  SEL R13, R13, 0x8, P2 ;  /* 0x000000080d0d7807 */ /* 0x000fe40001000000 */
[----:B------:R-:W-:-:S02]  /*0cc0*/  IADD3 R8, P4, R14, UR6, RZ ;  /* 0x000000060e087c10 */ /* 0x000fc4000ff9e0ff */
[----:B------:R-:W-:Y:S01]  /*0cd0*/  LOP3.LUT R13, R13, 0xff, RZ, 0xc0, !PT ;  /* 0x000000ff0d0d7812 */ /* 0x000fe200078ec0ff */
[----:B0-----:R-:W-:Y:S01]  /*0ce0*/  IMAD.WIDE R2, R9, 0x4, R2 ;  /* 0x0000000409027825 */ /* 0x001fe200078e0202 */
[----:B------:R-:W-:Y:S02]  /*0cf0*/  LEA.HI.X.SX32 R9, R14, UR7, 0x1, P4 ;  /* 0x000000070e097c11 */ /* 0x000fe4000a0f0eff */
[----:B--2---:R-:W-:Y:S02]  /*0d00*/  SEL R7, R12, 0xff800000, P1 ;  /* 0xff8000000c077807 */ /* 0x004fe40000800000 */
[----:B------:R-:W-:Y:S02]  /*0d10*/  FSETP.NAN.AND P1, PT, R6, R6, PT ;  /* 0x000000060600720b */ /* 0x000fe40003f28000 */
[-C--:B------:R-:W-:Y:S02]  /*0d20*/  FSETP.NAN.AND P0, PT, R7, R7.reuse, PT ;  /* 0x000000070700720b */ /* 0x080fe40003f08000 */
[----:B------:R-:W-:-:S04]  /*0d30*/  FSETP.GEU.AND P3, PT, R0, R7, PT ;  /* 0x000000070000720b */ /* 0x000fc80003f6e000 */
[----:B------:R-:W-:-:S05]  /*0d40*/  SEL R16, R16, 0x8, P3 ;  /* 0x0000000810107807 */ /* 0x000fca0001800000 */
[----:B------:R-:W-:Y:S01]  /*0d50*/  @!P1 SEL R6, R6, R5, !P2 ;  /* 0x0000000506069207 */ /* 0x000fe20005000000 */
[----:B------:R-:W-:Y:S01]  /*0d60*/  IMAD R13, R16, 0x100, R13 ;  /* 0x00000100100d7824 */ /* 0x000fe200078e020d */
[----:B------:R-:W-:-:S05]  /*0d70*/  @!P0 SEL R7, R7, R0, !P3 ;  /* 0x0000000007078207 */ /* 0x000fca0005800000 */
[----:B------:R-:W-:Y:S04]  /*0d80*/  STG.E.64 desc[UR4][R2.64], R6 ;  /* 0x0000000602007986 */ /* 0x000fe8000c101b04 */
[----:B------:R-:W-:Y:S01]  /*0d90*/  STG.E.U16 desc[UR4][R8.64], R13 ;  /* 0x0000000d08007986 */ /* 0x000fe2000c101504 */
[----:B------:R-:W-:Y:S05]  /*0da0*/  EXIT ;  /* 0x000000000000794d */ /* 0x000fea0003800000 */
.L_x_0:
[----:B------:R-:W-:-:S00]  /*0db0*/  BRA `(.L_x_0) ;  /* 0xfffffffc00fc7947 */ /* 0x000fc0000383ffff */
[----:B------:R-:W-:-:S00]  /*0dc0*/  NOP ;  /* 0x0000000000007918 */ /* 0x000fc00000000000 */
        /* <DEDUP_REMOVED lines=11> */
.L_x_1:


//--------------------- .nv.constant0.triton_poi_fused_max_pool2d_with_indices_5 --------------------------
	.section	.nv.constant0.triton_poi_fused_max_pool2d_with_indices_5,"a",@progbits
	.sectionflags	@""
	.align	4
.nv.constant0.triton_poi_fused_max_pool2d_with_indices_5:
	.zero		556
